//
// Generated by NVIDIA NVVM Compiler
//
// Compiler Build ID: CL-36424714
// Cuda compilation tools, release 13.0, V13.0.88
// Based on NVVM 20.0.0
//

.version 9.0
.target sm_100
.address_size 64

	// .globl	hello_world
.extern .func  (.param .b32 func_retval0) vprintf
(
	.param .b64 vprintf_param_0,
	.param .b64 vprintf_param_1
)
;
.global .align 1 .b8 $str[46] = {72, 101, 108, 108, 111, 32, 87, 111, 114, 108, 100, 33, 32, 102, 114, 111, 109, 32, 116, 104, 114, 101, 97, 100, 32, 91, 37, 100, 44, 37, 100, 93, 32, 70, 114, 111, 109, 32, 100, 101, 118, 105, 99, 101, 10};

.visible .entry hello_world()
{
	.local .align 8 .b8 	__local_depot0[8];
	.reg .b64 	%SP;
	.reg .b64 	%SPL;
	.reg .b32 	%r<5>;
	.reg .b64 	%rd<5>;

	mov.u64 	%SPL, __local_depot0;
	cvta.local.u64 	%SP, %SPL;
	add.u64 	%rd1, %SP, 0;
	add.u64 	%rd2, %SPL, 0;
	mov.u32 	%r1, %tid.x;
	mov.u32 	%r2, %ctaid.x;
	st.local.v2.u32 	[%rd2], {%r1, %r2};
	mov.u64 	%rd3, $str;
	cvta.global.u64 	%rd4, %rd3;
	{ // callseq 0, 0
	.param .b64 param0;
	st.param.b64 	[param0], %rd4;
	.param .b64 param1;
	st.param.b64 	[param1], %rd1;
	.param .b32 retval0;
	call.uni (retval0), 
	vprintf, 
	(
	param0, 
	param1
	);
	ld.param.b32 	%r3, [retval0];
	} // callseq 0
	ret;

}


// ===== COMPILED SASS (sm_100) =====

	.target	sm_100

	.elftype	@"ET_EXEC"


//--------------------- .note.nv.tkinfo           --------------------------
	.section	.note.nv.tkinfo,"",@"SHT_NOTE"
	.sectionflags	@"SHF_NOTE_NV_TKINFO"
	.tkinfo
        /*0018*/ 	.word	0x00000002
        /*0030*/ 	.string	""
        /*0030*/ 	.string	"ptxas"
        /*0030*/ 	.string	"Cuda compilation tools, release 13.0, V13.0.88"
        /*0030*/ 	.string	"Build cuda_13.0.r13.0/compiler.36424714_0"
        /*0030*/ 	.string	"-arch sm_100 -m 64 "



//--------------------- .note.nv.cuinfo           --------------------------
	.section	.note.nv.cuinfo,"",@"SHT_NOTE"
	.sectionflags	@"SHF_NOTE_NV_CUINFO"
        /*0018*/ 	.short	0x0002
        /*001a*/ 	.short	0x0064
        /*001c*/ 	.short	0x0082
	.zero		2


//--------------------- .nv.info                  --------------------------
	.section	.nv.info,"",@"SHT_CUDA_INFO"
	.align	4


	//----- nvinfo : EIATTR_REGCOUNT
	.align		4
        /*0000*/ 	.byte	0x04, 0x2f
        /*0002*/ 	.short	(.L_2 - .L_1)
	.align		4
.L_1:
        /*0004*/ 	.word	index@(hello_world)
        /*0008*/ 	.word	0x00000018


	//----- nvinfo : EIATTR_FRAME_SIZE
	.align		4
.L_2:
        /*000c*/ 	.byte	0x04, 0x11
        /*000e*/ 	.short	(.L_4 - .L_3)
	.align		4
.L_3:
        /*0010*/ 	.word	index@(hello_world)
        /*0014*/ 	.word	0x00000008


	//----- nvinfo : EIATTR_MIN_STACK_SIZE
	.align		4
.L_4:
        /*0018*/ 	.byte	0x04, 0x12
        /*001a*/ 	.short	(.L_6 - .L_5)
	.align		4
.L_5:
        /*001c*/ 	.word	index@(hello_world)
        /*0020*/ 	.word	0x00000008
.L_6:


//--------------------- .nv.compat                --------------------------
	.section	.nv.compat,"",@"SHT_CUDA_COMPAT_INFO"
	.align	4
        /*0000*/ 	.byte	0x02, 0x09, 0x00, 0x00, 0x02, 0x02, 0x01, 0x00, 0x02, 0x05, 0x05, 0x00, 0x03, 0x07, 0x01, 0x01
        /*0010*/ 	.byte	0x02, 0x03, 0x00, 0x00, 0x02, 0x06, 0x01, 0x00, 0x04, 0x0b, 0x08, 0x00, 0x09, 0x00, 0x00, 0x00
        /*0020*/ 	.byte	0x00, 0x00, 0x00, 0x00


//--------------------- .nv.info.hello_world      --------------------------
	.section	.nv.info.hello_world,"",@"SHT_CUDA_INFO"
	.sectionflags	@""
	.align	4


	//----- nvinfo : EIATTR_CUDA_API_VERSION
	.align		4
        /*0000*/ 	.byte	0x04, 0x37
        /*0002*/ 	.short	(.L_8 - .L_7)
.L_7:
        /*0004*/ 	.word	0x00000082


	//----- nvinfo : EIATTR_SPARSE_MMA_MASK
	.align		4
.L_8:
        /*0008*/ 	.byte	0x03, 0x50
        /*000a*/ 	.short	0x0000


	//----- nvinfo : EIATTR_MAXREG_COUNT
	.align		4
        /*000c*/ 	.byte	0x03, 0x1b
        /*000e*/ 	.short	0x00ff


	//----- nvinfo : EIATTR_EXTERNS
	.align		4
        /*0010*/ 	.byte	0x04, 0x0f
        /*0012*/ 	.short	(.L_10 - .L_9)


	//   ....[0]....
	.align		4
.L_9:
        /*0014*/ 	.word	index@(vprintf)


	//----- nvinfo : EIATTR_MERCURY_ISA_VERSION
	.align		4
.L_10:
        /*0018*/ 	.byte	0x03, 0x5f
        /*001a*/ 	.short	0x0101


	//----- nvinfo : EIATTR_VRC_CTA_INIT_COUNT
	.align		4
        /*001c*/ 	.byte	0x02, 0x4a
	.zero		1
	.zero		1


	//----- nvinfo : EIATTR_SYSCALL_OFFSETS
	.align		4
        /*0020*/ 	.byte	0x04, 0x46
        /*0022*/ 	.short	(.L_12 - .L_11)


	//   ....[0]....
.L_11:
        /*0024*/ 	.word	0x000000f0


	//----- nvinfo : EIATTR_EXIT_INSTR_OFFSETS
	.align		4
.L_12:
        /*0028*/ 	.byte	0x04, 0x1c
        /*002a*/ 	.short	(.L_14 - .L_13)


	//   ....[0]....
.L_13:
        /*002c*/ 	.word	0x00000100


	//----- nvinfo : EIATTR_SW_WAR
	.align		4
.L_14:
        /*0030*/ 	.byte	0x04, 0x36
        /*0032*/ 	.short	(.L_16 - .L_15)
.L_15:
        /*0034*/ 	.word	0x00000008
.L_16:


//--------------------- .nv.callgraph             --------------------------
	.section	.nv.callgraph,"",@"SHT_CUDA_CALLGRAPH"
	.align	4
	.sectionentsize	8
	.align		4
        /*0000*/ 	.word	0x00000000
	.align		4
        /*0004*/ 	.word	0xffffffff
	.align		4
        /*0008*/ 	.word	index@(hello_world)
	.align		4
        /*000c*/ 	.word	index@(vprintf)
	.align		4
        /*0010*/ 	.word	0x00000000
	.align		4
        /*0014*/ 	.word	0xfffffffe
	.align		4
        /*0018*/ 	.word	0x00000000
	.align		4
        /*001c*/ 	.word	0xfffffffd
	.align		4
        /*0020*/ 	.word	0x00000000
	.align		4
        /*0024*/ 	.word	0xfffffffc


//--------------------- .nv.constant4             --------------------------
	.section	.nv.constant4,"a",@progbits
	.align	8
	.align		8
.nv.constant4:
        /*0000*/ 	.dword	vprintf
	.align		8
        /*0008*/ 	.dword	$str


//--------------------- .text.hello_world         --------------------------
	.section	.text.hello_world,"ax",@progbits
	.align	128
        .global         hello_world
        .type           hello_world,@function
        .size           hello_world,(.L_x_2 - hello_world)
        .other          hello_world,@"STO_CUDA_ENTRY STV_DEFAULT"
hello_world:
.text.hello_world:
[----:B------:R-:W0:Y:S01]  /*0000*/  LDC R1, c[0x0][0x37c] ;  /* 0x0000df00ff017b82 */ /* 0x000e220000000800 */
[----:B------:R-:W1:Y:S01]  /*0010*/  S2R R8, SR_TID.X ;  /* 0x0000000000087919 */ /* 0x000e620000002100 */
[----:B0-----:R-:W-:Y:S01]  /*0020*/  VIADD R1, R1, 0xfffffff8 ;  /* 0xfffffff801017836 */ /* 0x001fe20000000000 */
[----:B------:R-:W-:Y:S01]  /*0030*/  MOV R0, 0x0 ;  /* 0x0000000000007802 */ /* 0x000fe20000000f00 */
[----:B------:R-:W0:Y:S01]  /*0040*/  LDCU UR4, c[0x0][0x2f8] ;  /* 0x00005f00ff0477ac */ /* 0x000e220008000800 */
[----:B------:R-:W1:Y:S03]  /*0050*/  S2R R9, SR_CTAID.X ;  /* 0x0000000000097919 */ /* 0x000e660000002500 */
[----:B------:R2:W3:Y:S01]  /*0060*/  LDC.64 R2, c[0x4][R0] ;  /* 0x0100000000027b82 */ /* 0x0004e20000000a00 */
[----:B------:R-:W4:Y:S01]  /*0070*/  LDCU.64 UR6, c[0x4][0x8] ;  /* 0x01000100ff0677ac */ /* 0x000f220008000a00 */
[----:B------:R-:W5:Y:S01]  /*0080*/  LDCU UR5, c[0x0][0x2fc] ;  /* 0x00005f80ff0577ac */ /* 0x000f620008000800 */
[----:B0-----:R-:W-:Y:S01]  /*0090*/  IADD3 R6, P0, PT, R1, UR4, RZ ;  /* 0x0000000401067c10 */ /* 0x001fe2000ff1e0ff */
[----:B----4-:R-:W-:Y:S01]  /*00a0*/  IMAD.U32 R4, RZ, RZ, UR6 ;  /* 0x00000006ff047e24 */ /* 0x010fe2000f8e00ff */
[----:B------:R-:W-:-:S03]  /*00b0*/  MOV R5, UR7 ;  /* 0x0000000700057c02 */ /* 0x000fc60008000f00 */
[----:B-----5:R-:W-:Y:S01]  /*00c0*/  IMAD.X R7, RZ, RZ, UR5, P0 ;  /* 0x00000005ff077e24 */ /* 0x020fe200080e06ff */
[----:B-1----:R2:W-:Y:S07]  /*00d0*/  STL.64 [R1], R8 ;  /* 0x0000000801007387 */ /* 0x0025ee0000100a00 */
[----:B------:R-:W-:-:S07]  /*00e0*/  LEPC R20, `(.L_x_0) ;  /* 0x000000001014794e */ /* 0x000fce0000000000 */
[----:B--23--:R-:W-:Y:S05]  /*00f0*/  CALL.ABS.NOINC R2 ;  /* 0x0000000002007343 */ /* 0x00cfea0003c00000 */
.L_x_0:
[----:B------:R-:W-:Y:S05]  /*0100*/  EXIT ;  /* 0x000000000000794d */ /* 0x000fea0003800000 */
.L_x_1:
[----:B------:R-:W-:-:S00]  /*0110*/  BRA `(.L_x_1) ;  /* 0xfffffffc00fc7947 */ /* 0x000fc0000383ffff */
[----:B------:R-:W-:-:S00]  /*0120*/  NOP ;  /* 0x0000000000007918 */ /* 0x000fc00000000000 */
        /* <DEDUP_REMOVED lines=13> */
.L_x_2:


//--------------------- .nv.global.init           --------------------------
	.section	.nv.global.init,"aw",@progbits
.nv.global.init:
	.type		$str,@object
	.size		$str,(.L_0 - $str)
$str:
        /*0000*/ 	.byte	0x48, 0x65, 0x6c, 0x6c, 0x6f, 0x20, 0x57, 0x6f, 0x72, 0x6c, 0x64, 0x21, 0x20, 0x66, 0x72, 0x6f
        /*0010*/ 	.byte	0x6d, 0x20, 0x74, 0x68, 0x72, 0x65, 0x61, 0x64, 0x20, 0x5b, 0x25, 0x64, 0x2c, 0x25, 0x64, 0x5d
        /*0020*/ 	.byte	0x20, 0x46, 0x72, 0x6f, 0x6d, 0x20, 0x64, 0x65, 0x76, 0x69, 0x63, 0x65, 0x0a, 0x00
.L_0:


//--------------------- .nv.shared.reserved.0     --------------------------
	.section	.nv.shared.reserved.0,"aw",@nobits
	.weak		__nv_reservedSMEM_offset_0_alias
	.size		__nv_reservedSMEM_offset_0_alias, 0, 64
	.other		__nv_reservedSMEM_offset_0_alias,@"STO_CUDA_RESERVED_SHARED STV_DEFAULT"
__nv_reservedSMEM_offset_0_alias:
	.zero		0
	.zero		64


//--------------------- .nv.constant0.hello_world --------------------------
	.section	.nv.constant0.hello_world,"a",@progbits
	.sectionflags	@""
	.align	4
.nv.constant0.hello_world:
	.zero		896


//--------------------- SYMBOLS --------------------------

	.type		.nv.reservedSmem.offset0,@object
	.size		.nv.reservedSmem.offset0,0x4
	.type		vprintf,@function
